//
// Generated by NVIDIA NVVM Compiler
//
// Compiler Build ID: CL-36424714
// Cuda compilation tools, release 13.0, V13.0.88
// Based on NVVM 20.0.0
//

.version 9.0
.target sm_100
.address_size 64

	// .globl	_Z10vector_addPiS_S_

.visible .entry _Z10vector_addPiS_S_(
	.param .u64 .ptr .align 1 _Z10vector_addPiS_S__param_0,
	.param .u64 .ptr .align 1 _Z10vector_addPiS_S__param_1,
	.param .u64 .ptr .align 1 _Z10vector_addPiS_S__param_2
)
{
	.reg .b32 	%r<36>;
	.reg .b64 	%rd<11>;

	ld.param.u64 	%rd1, [_Z10vector_addPiS_S__param_0];
	ld.param.u64 	%rd2, [_Z10vector_addPiS_S__param_1];
	ld.param.u64 	%rd3, [_Z10vector_addPiS_S__param_2];
	mov.u32 	%r1, %ntid.x;
	mov.u32 	%r2, %ctaid.x;
	mov.u32 	%r3, %tid.x;
	mad.lo.s32 	%r4, %r1, %r2, %r3;
	mul.lo.s32 	%r5, %r4, 10;
	cvta.to.global.u64 	%rd4, %rd2;
	cvta.to.global.u64 	%rd5, %rd3;
	cvta.to.global.u64 	%rd6, %rd1;
	mul.wide.s32 	%rd7, %r5, 4;
	add.s64 	%rd8, %rd4, %rd7;
	ld.global.u32 	%r6, [%rd8];
	add.s64 	%rd9, %rd5, %rd7;
	ld.global.u32 	%r7, [%rd9];
	add.s32 	%r8, %r7, %r6;
	add.s64 	%rd10, %rd6, %rd7;
	st.global.u32 	[%rd10], %r8;
	ld.global.u32 	%r9, [%rd8+4];
	ld.global.u32 	%r10, [%rd9+4];
	add.s32 	%r11, %r10, %r9;
	st.global.u32 	[%rd10+4], %r11;
	ld.global.u32 	%r12, [%rd8+8];
	ld.global.u32 	%r13, [%rd9+8];
	add.s32 	%r14, %r13, %r12;
	st.global.u32 	[%rd10+8], %r14;
	ld.global.u32 	%r15, [%rd8+12];
	ld.global.u32 	%r16, [%rd9+12];
	add.s32 	%r17, %r16, %r15;
	st.global.u32 	[%rd10+12], %r17;
	ld.global.u32 	%r18, [%rd8+16];
	ld.global.u32 	%r19, [%rd9+16];
	add.s32 	%r20, %r19, %r18;
	st.global.u32 	[%rd10+16], %r20;
	ld.global.u32 	%r21, [%rd8+20];
	ld.global.u32 	%r22, [%rd9+20];
	add.s32 	%r23, %r22, %r21;
	st.global.u32 	[%rd10+20], %r23;
	ld.global.u32 	%r24, [%rd8+24];
	ld.global.u32 	%r25, [%rd9+24];
	add.s32 	%r26, %r25, %r24;
	st.global.u32 	[%rd10+24], %r26;
	ld.global.u32 	%r27, [%rd8+28];
	ld.global.u32 	%r28, [%rd9+28];
	add.s32 	%r29, %r28, %r27;
	st.global.u32 	[%rd10+28], %r29;
	ld.global.u32 	%r30, [%rd8+32];
	ld.global.u32 	%r31, [%rd9+32];
	add.s32 	%r32, %r31, %r30;
	st.global.u32 	[%rd10+32], %r32;
	ld.global.u32 	%r33, [%rd8+36];
	ld.global.u32 	%r34, [%rd9+36];
	add.s32 	%r35, %r34, %r33;
	st.global.u32 	[%rd10+36], %r35;
	ret;

}


// ===== COMPILED SASS (sm_100) =====

	.target	sm_100

	.elftype	@"ET_EXEC"


//--------------------- .note.nv.tkinfo           --------------------------
	.section	.note.nv.tkinfo,"",@"SHT_NOTE"
	.sectionflags	@"SHF_NOTE_NV_TKINFO"
	.tkinfo
        /*0018*/ 	.word	0x00000002
        /*0030*/ 	.string	""
        /*0030*/ 	.string	"ptxas"
        /*0030*/ 	.string	"Cuda compilation tools, release 13.0, V13.0.88"
        /*0030*/ 	.string	"Build cuda_13.0.r13.0/compiler.36424714_0"
        /*0030*/ 	.string	"-arch sm_100 -m 64 "



//--------------------- .note.nv.cuinfo           --------------------------
	.section	.note.nv.cuinfo,"",@"SHT_NOTE"
	.sectionflags	@"SHF_NOTE_NV_CUINFO"
        /*0018*/ 	.short	0x0002
        /*001a*/ 	.short	0x0064
        /*001c*/ 	.short	0x0082
	.zero		2


//--------------------- .nv.info                  --------------------------
	.section	.nv.info,"",@"SHT_CUDA_INFO"
	.align	4


	//----- nvinfo : EIATTR_REGCOUNT
	.align		4
        /*0000*/ 	.byte	0x04, 0x2f
        /*0002*/ 	.short	(.L_1 - .L_0)
	.align		4
.L_0:
        /*0004*/ 	.word	index@(_Z10vector_addPiS_S_)
        /*0008*/ 	.word	0x00000012


	//----- nvinfo : EIATTR_FRAME_SIZE
	.align		4
.L_1:
        /*000c*/ 	.byte	0x04, 0x11
        /*000e*/ 	.short	(.L_3 - .L_2)
	.align		4
.L_2:
        /*0010*/ 	.word	index@(_Z10vector_addPiS_S_)
        /*0014*/ 	.word	0x00000000


	//----- nvinfo : EIATTR_MIN_STACK_SIZE
	.align		4
.L_3:
        /*0018*/ 	.byte	0x04, 0x12
        /*001a*/ 	.short	(.L_5 - .L_4)
	.align		4
.L_4:
        /*001c*/ 	.word	index@(_Z10vector_addPiS_S_)
        /*0020*/ 	.word	0x00000000
.L_5:


//--------------------- .nv.compat                --------------------------
	.section	.nv.compat,"",@"SHT_CUDA_COMPAT_INFO"
	.align	4
        /*0000*/ 	.byte	0x02, 0x09, 0x00, 0x00, 0x02, 0x02, 0x01, 0x00, 0x02, 0x05, 0x05, 0x00, 0x03, 0x07, 0x01, 0x01
        /*0010*/ 	.byte	0x02, 0x03, 0x00, 0x00, 0x02, 0x06, 0x01, 0x00, 0x04, 0x0b, 0x08, 0x00, 0x09, 0x00, 0x00, 0x00
        /*0020*/ 	.byte	0x00, 0x00, 0x00, 0x00


//--------------------- .nv.info._Z10vector_addPiS_S_ --------------------------
	.section	.nv.info._Z10vector_addPiS_S_,"",@"SHT_CUDA_INFO"
	.sectionflags	@""
	.align	4


	//----- nvinfo : EIATTR_CUDA_API_VERSION
	.align		4
        /*0000*/ 	.byte	0x04, 0x37
        /*0002*/ 	.short	(.L_7 - .L_6)
.L_6:
        /*0004*/ 	.word	0x00000082


	//----- nvinfo : EIATTR_KPARAM_INFO
	.align		4
.L_7:
        /*0008*/ 	.byte	0x04, 0x17
        /*000a*/ 	.short	(.L_9 - .L_8)
.L_8:
        /*000c*/ 	.word	0x00000000
        /*0010*/ 	.short	0x0002
        /*0012*/ 	.short	0x0010
        /*0014*/ 	.byte	0x00, 0xf5, 0x21, 0x00


	//----- nvinfo : EIATTR_KPARAM_INFO
	.align		4
.L_9:
        /*0018*/ 	.byte	0x04, 0x17
        /*001a*/ 	.short	(.L_11 - .L_10)
.L_10:
        /*001c*/ 	.word	0x00000000
        /*0020*/ 	.short	0x0001
        /*0022*/ 	.short	0x0008
        /*0024*/ 	.byte	0x00, 0xf5, 0x21, 0x00


	//----- nvinfo : EIATTR_KPARAM_INFO
	.align		4
.L_11:
        /*0028*/ 	.byte	0x04, 0x17
        /*002a*/ 	.short	(.L_13 - .L_12)
.L_12:
        /*002c*/ 	.word	0x00000000
        /*0030*/ 	.short	0x0000
        /*0032*/ 	.short	0x0000
        /*0034*/ 	.byte	0x00, 0xf5, 0x21, 0x00


	//----- nvinfo : EIATTR_SPARSE_MMA_MASK
	.align		4
.L_13:
        /*0038*/ 	.byte	0x03, 0x50
        /*003a*/ 	.short	0x0000


	//----- nvinfo : EIATTR_MAXREG_COUNT
	.align		4
        /*003c*/ 	.byte	0x03, 0x1b
        /*003e*/ 	.short	0x00ff


	//----- nvinfo : EIATTR_MERCURY_ISA_VERSION
	.align		4
        /*0040*/ 	.byte	0x03, 0x5f
        /*0042*/ 	.short	0x0101


	//----- nvinfo : EIATTR_VRC_CTA_INIT_COUNT
	.align		4
        /*0044*/ 	.byte	0x02, 0x4a
	.zero		1
	.zero		1


	//----- nvinfo : EIATTR_EXIT_INSTR_OFFSETS
	.align		4
        /*0048*/ 	.byte	0x04, 0x1c
        /*004a*/ 	.short	(.L_15 - .L_14)


	//   ....[0]....
.L_14:
        /*004c*/ 	.word	0x00000350


	//----- nvinfo : EIATTR_CBANK_PARAM_SIZE
	.align		4
.L_15:
        /*0050*/ 	.byte	0x03, 0x19
        /*0052*/ 	.short	0x0018


	//----- nvinfo : EIATTR_PARAM_CBANK
	.align		4
        /*0054*/ 	.byte	0x04, 0x0a
        /*0056*/ 	.short	(.L_17 - .L_16)
	.align		4
.L_16:
        /*0058*/ 	.word	index@(.nv.constant0._Z10vector_addPiS_S_)
        /*005c*/ 	.short	0x0380
        /*005e*/ 	.short	0x0018


	//----- nvinfo : EIATTR_SW_WAR
	.align		4
.L_17:
        /*0060*/ 	.byte	0x04, 0x36
        /*0062*/ 	.short	(.L_19 - .L_18)
.L_18:
        /*0064*/ 	.word	0x00000008
.L_19:


//--------------------- .nv.callgraph             --------------------------
	.section	.nv.callgraph,"",@"SHT_CUDA_CALLGRAPH"
	.align	4
	.sectionentsize	8
	.align		4
        /*0000*/ 	.word	0x00000000
	.align		4
        /*0004*/ 	.word	0xffffffff
	.align		4
        /*0008*/ 	.word	0x00000000
	.align		4
        /*000c*/ 	.word	0xfffffffe
	.align		4
        /*0010*/ 	.word	0x00000000
	.align		4
        /*0014*/ 	.word	0xfffffffd
	.align		4
        /*0018*/ 	.word	0x00000000
	.align		4
        /*001c*/ 	.word	0xfffffffc


//--------------------- .text._Z10vector_addPiS_S_ --------------------------
	.section	.text._Z10vector_addPiS_S_,"ax",@progbits
	.align	128
        .global         _Z10vector_addPiS_S_
        .type           _Z10vector_addPiS_S_,@function
        .size           _Z10vector_addPiS_S_,(.L_x_1 - _Z10vector_addPiS_S_)
        .other          _Z10vector_addPiS_S_,@"STO_CUDA_ENTRY STV_DEFAULT"
_Z10vector_addPiS_S_:
.text._Z10vector_addPiS_S_:
[----:B------:R-:W-:Y:S01]  /*0000*/  LDC R1, c[0x0][0x37c] ;  /* 0x0000df00ff017b82 */ /* 0x000fe20000000800 */
[----:B------:R-:W0:Y:S01]  /*0010*/  S2R R0, SR_CTAID.X ;  /* 0x0000000000007919 */ /* 0x000e220000002500 */
[----:B------:R-:W0:Y:S06]  /*0020*/  LDCU UR6, c[0x0][0x360] ;  /* 0x00006c00ff0677ac */ /* 0x000e2c0008000800 */
[----:B------:R-:W1:Y:S01]  /*0030*/  LDC.64 R2, c[0x0][0x388] ;  /* 0x0000e200ff027b82 */ /* 0x000e620000000a00 */
[----:B------:R-:W0:Y:S01]  /*0040*/  S2R R7, SR_TID.X ;  /* 0x0000000000077919 */ /* 0x000e220000002100 */
[----:B------:R-:W2:Y:S06]  /*0050*/  LDCU.64 UR4, c[0x0][0x358] ;  /* 0x00006b00ff0477ac */ /* 0x000eac0008000a00 */
[----:B------:R-:W3:Y:S01]  /*0060*/  LDC.64 R4, c[0x0][0x390] ;  /* 0x0000e400ff047b82 */ /* 0x000ee20000000a00 */
[----:B0-----:R-:W-:-:S07]  /*0070*/  IMAD R0, R0, UR6, R7 ;  /* 0x0000000600007c24 */ /* 0x001fce000f8e0207 */
[----:B------:R-:W0:Y:S01]  /*0080*/  LDC.64 R6, c[0x0][0x380] ;  /* 0x0000e000ff067b82 */ /* 0x000e220000000a00 */
[----:B------:R-:W-:-:S04]  /*0090*/  IMAD R9, R0, 0xa, RZ ;  /* 0x0000000a00097824 */ /* 0x000fc800078e02ff */
[----:B-1----:R-:W-:-:S04]  /*00a0*/  IMAD.WIDE R2, R9, 0x4, R2 ;  /* 0x0000000409027825 */ /* 0x002fc800078e0202 */
[C---:B---3--:R-:W-:Y:S01]  /*00b0*/  IMAD.WIDE R4, R9.reuse, 0x4, R4 ;  /* 0x0000000409047825 */ /* 0x048fe200078e0204 */
[----:B--2---:R-:W2:Y:S04]  /*00c0*/  LDG.E R0, desc[UR4][R2.64] ;  /* 0x0000000402007981 */ /* 0x004ea8000c1e1900 */
[----:B------:R-:W2:Y:S01]  /*00d0*/  LDG.E R11, desc[UR4][R4.64] ;  /* 0x00000004040b7981 */ /* 0x000ea2000c1e1900 */
[----:B0-----:R-:W-:Y:S01]  /*00e0*/  IMAD.WIDE R6, R9, 0x4, R6 ;  /* 0x0000000409067825 */ /* 0x001fe200078e0206 */
[----:B--2---:R-:W-:-:S05]  /*00f0*/  IADD3 R11, PT, PT, R0, R11, RZ ;  /* 0x0000000b000b7210 */ /* 0x004fca0007ffe0ff */
[----:B------:R0:W-:Y:S04]  /*0100*/  STG.E desc[UR4][R6.64], R11 ;  /* 0x0000000b06007986 */ /* 0x0001e8000c101904 */
[----:B------:R-:W2:Y:S04]  /*0110*/  LDG.E R0, desc[UR4][R2.64+0x4] ;  /* 0x0000040402007981 */ /* 0x000ea8000c1e1900 */
[----:B------:R-:W2:Y:S02]  /*0120*/  LDG.E R9, desc[UR4][R4.64+0x4] ;  /* 0x0000040404097981 */ /* 0x000ea4000c1e1900 */
[----:B--2---:R-:W-:-:S05]  /*0130*/  IADD3 R9, PT, PT, R0, R9, RZ ;  /* 0x0000000900097210 */ /* 0x004fca0007ffe0ff */
[----:B------:R1:W-:Y:S04]  /*0140*/  STG.E desc[UR4][R6.64+0x4], R9 ;  /* 0x0000040906007986 */ /* 0x0003e8000c101904 */
[----:B------:R-:W2:Y:S04]  /*0150*/  LDG.E R0, desc[UR4][R2.64+0x8] ;  /* 0x0000080402007981 */ /* 0x000ea8000c1e1900 */
[----:B------:R-:W2:Y:S02]  /*0160*/  LDG.E R13, desc[UR4][R4.64+0x8] ;  /* 0x00000804040d7981 */ /* 0x000ea4000c1e1900 */
[----:B--2---:R-:W-:-:S05]  /*0170*/  IADD3 R13, PT, PT, R0, R13, RZ ;  /* 0x0000000d000d7210 */ /* 0x004fca0007ffe0ff */
[----:B------:R2:W-:Y:S04]  /*0180*/  STG.E desc[UR4][R6.64+0x8], R13 ;  /* 0x0000080d06007986 */ /* 0x0005e8000c101904 */
[----:B------:R-:W3:Y:S04]  /*0190*/  LDG.E R0, desc[UR4][R2.64+0xc] ;  /* 0x00000c0402007981 */ /* 0x000ee8000c1e1900 */
[----:B------:R-:W3:Y:S02]  /*01a0*/  LDG.E R15, desc[UR4][R4.64+0xc] ;  /* 0x00000c04040f7981 */ /* 0x000ee4000c1e1900 */
[----:B---3--:R-:W-:-:S05]  /*01b0*/  IADD3 R15, PT, PT, R0, R15, RZ ;  /* 0x0000000f000f7210 */ /* 0x008fca0007ffe0ff */
[----:B------:R3:W-:Y:S04]  /*01c0*/  STG.E desc[UR4][R6.64+0xc], R15 ;  /* 0x00000c0f06007986 */ /* 0x0007e8000c101904 */
[----:B------:R-:W4:Y:S04]  /*01d0*/  LDG.E R0, desc[UR4][R2.64+0x10] ;  /* 0x0000100402007981 */ /* 0x000f28000c1e1900 */
[----:B0-----:R-:W4:Y:S02]  /*01e0*/  LDG.E R11, desc[UR4][R4.64+0x10] ;  /* 0x00001004040b7981 */ /* 0x001f24000c1e1900 */
[----:B----4-:R-:W-:-:S05]  /*01f0*/  IMAD.IADD R11, R0, 0x1, R11 ;  /* 0x00000001000b7824 */ /* 0x010fca00078e020b */
[----:B------:R0:W-:Y:S04]  /*0200*/  STG.E desc[UR4][R6.64+0x10], R11 ;  /* 0x0000100b06007986 */ /* 0x0001e8000c101904 */
[----:B------:R-:W4:Y:S04]  /*0210*/  LDG.E R0, desc[UR4][R2.64+0x14] ;  /* 0x0000140402007981 */ /* 0x000f28000c1e1900 */
[----:B-1----:R-:W4:Y:S02]  /*0220*/  LDG.E R9, desc[UR4][R4.64+0x14] ;  /* 0x0000140404097981 */ /* 0x002f24000c1e1900 */
[----:B----4-:R-:W-:-:S05]  /*0230*/  IADD3 R9, PT, PT, R0, R9, RZ ;  /* 0x0000000900097210 */ /* 0x010fca0007ffe0ff */
[----:B------:R1:W-:Y:S04]  /*0240*/  STG.E desc[UR4][R6.64+0x14], R9 ;  /* 0x0000140906007986 */ /* 0x0003e8000c101904 */
[----:B------:R-:W4:Y:S04]  /*0250*/  LDG.E R0, desc[UR4][R2.64+0x18] ;  /* 0x0000180402007981 */ /* 0x000f28000c1e1900 */
[----:B--2---:R-:W4:Y:S02]  /*0260*/  LDG.E R13, desc[UR4][R4.64+0x18] ;  /* 0x00001804040d7981 */ /* 0x004f24000c1e1900 */
[----:B----4-:R-:W-:-:S05]  /*0270*/  IADD3 R13, PT, PT, R0, R13, RZ ;  /* 0x0000000d000d7210 */ /* 0x010fca0007ffe0ff */
[----:B------:R-:W-:Y:S04]  /*0280*/  STG.E desc[UR4][R6.64+0x18], R13 ;  /* 0x0000180d06007986 */ /* 0x000fe8000c101904 */
[----:B------:R-:W2:Y:S04]  /*0290*/  LDG.E R0, desc[UR4][R2.64+0x1c] ;  /* 0x00001c0402007981 */ /* 0x000ea8000c1e1900 */
[----:B---3--:R-:W2:Y:S02]  /*02a0*/  LDG.E R15, desc[UR4][R4.64+0x1c] ;  /* 0x00001c04040f7981 */ /* 0x008ea4000c1e1900 */
[----:B--2---:R-:W-:-:S05]  /*02b0*/  IMAD.IADD R15, R0, 0x1, R15 ;  /* 0x00000001000f7824 */ /* 0x004fca00078e020f */
[----:B------:R-:W-:Y:S04]  /*02c0*/  STG.E desc[UR4][R6.64+0x1c], R15 ;  /* 0x00001c0f06007986 */ /* 0x000fe8000c101904 */
[----:B------:R-:W2:Y:S04]  /*02d0*/  LDG.E R0, desc[UR4][R2.64+0x20] ;  /* 0x0000200402007981 */ /* 0x000ea8000c1e1900 */
[----:B0-----:R-:W2:Y:S02]  /*02e0*/  LDG.E R11, desc[UR4][R4.64+0x20] ;  /* 0x00002004040b7981 */ /* 0x001ea4000c1e1900 */
[----:B--2---:R-:W-:-:S05]  /*02f0*/  IADD3 R11, PT, PT, R0, R11, RZ ;  /* 0x0000000b000b7210 */ /* 0x004fca0007ffe0ff */
[----:B------:R-:W-:Y:S04]  /*0300*/  STG.E desc[UR4][R6.64+0x20], R11 ;  /* 0x0000200b06007986 */ /* 0x000fe8000c101904 */
[----:B------:R-:W2:Y:S04]  /*0310*/  LDG.E R0, desc[UR4][R2.64+0x24] ;  /* 0x0000240402007981 */ /* 0x000ea8000c1e1900 */
[----:B-1----:R-:W2:Y:S02]  /*0320*/  LDG.E R9, desc[UR4][R4.64+0x24] ;  /* 0x0000240404097981 */ /* 0x002ea4000c1e1900 */
[----:B--2---:R-:W-:-:S05]  /*0330*/  IADD3 R9, PT, PT, R0, R9, RZ ;  /* 0x0000000900097210 */ /* 0x004fca0007ffe0ff */
[----:B------:R-:W-:Y:S01]  /*0340*/  STG.E desc[UR4][R6.64+0x24], R9 ;  /* 0x0000240906007986 */ /* 0x000fe2000c101904 */
[----:B------:R-:W-:Y:S05]  /*0350*/  EXIT ;  /* 0x000000000000794d */ /* 0x000fea0003800000 */
.L_x_0:
[----:B------:R-:W-:-:S00]  /*0360*/  BRA `(.L_x_0) ;  /* 0xfffffffc00fc7947 */ /* 0x000fc0000383ffff */
[----:B------:R-:W-:-:S00]  /*0370*/  NOP ;  /* 0x0000000000007918 */ /* 0x000fc00000000000 */
        /* <DEDUP_REMOVED lines=8> */
.L_x_1:


//--------------------- .nv.shared.reserved.0     --------------------------
	.section	.nv.shared.reserved.0,"aw",@nobits
	.weak		__nv_reservedSMEM_offset_0_alias
	.size		__nv_reservedSMEM_offset_0_alias, 0, 64
	.other		__nv_reservedSMEM_offset_0_alias,@"STO_CUDA_RESERVED_SHARED STV_DEFAULT"
__nv_reservedSMEM_offset_0_alias:
	.zero		0
	.zero		64


//--------------------- .nv.constant0._Z10vector_addPiS_S_ --------------------------
	.section	.nv.constant0._Z10vector_addPiS_S_,"a",@progbits
	.sectionflags	@""
	.align	4
.nv.constant0._Z10vector_addPiS_S_:
	.zero		920


//--------------------- SYMBOLS --------------------------

	.type		.nv.reservedSmem.offset0,@object
	.size		.nv.reservedSmem.offset0,0x4
